//
// Generated by NVIDIA NVVM Compiler
//
// Compiler Build ID: CL-36424714
// Cuda compilation tools, release 13.0, V13.0.88
// Based on NVVM 20.0.0
//

.version 9.0
.target sm_100
.address_size 64

	// .globl	_Z12vecAddKernelPKfS0_Pfi

.visible .entry _Z12vecAddKernelPKfS0_Pfi(
	.param .u64 .ptr .align 1 _Z12vecAddKernelPKfS0_Pfi_param_0,
	.param .u64 .ptr .align 1 _Z12vecAddKernelPKfS0_Pfi_param_1,
	.param .u64 .ptr .align 1 _Z12vecAddKernelPKfS0_Pfi_param_2,
	.param .u32 _Z12vecAddKernelPKfS0_Pfi_param_3
)
{
	.reg .pred 	%p<2>;
	.reg .b32 	%r<6>;
	.reg .b32 	%f<4>;
	.reg .b64 	%rd<11>;

	ld.param.u64 	%rd1, [_Z12vecAddKernelPKfS0_Pfi_param_0];
	ld.param.u64 	%rd2, [_Z12vecAddKernelPKfS0_Pfi_param_1];
	ld.param.u64 	%rd3, [_Z12vecAddKernelPKfS0_Pfi_param_2];
	ld.param.u32 	%r2, [_Z12vecAddKernelPKfS0_Pfi_param_3];
	mov.u32 	%r3, %ntid.x;
	mov.u32 	%r4, %ctaid.x;
	mov.u32 	%r5, %tid.x;
	mad.lo.s32 	%r1, %r3, %r4, %r5;
	setp.ge.s32 	%p1, %r1, %r2;
	@%p1 bra 	$L__BB0_2;
	cvta.to.global.u64 	%rd4, %rd1;
	cvta.to.global.u64 	%rd5, %rd2;
	cvta.to.global.u64 	%rd6, %rd3;
	mul.wide.s32 	%rd7, %r1, 4;
	add.s64 	%rd8, %rd4, %rd7;
	ld.global.f32 	%f1, [%rd8];
	add.s64 	%rd9, %rd5, %rd7;
	ld.global.f32 	%f2, [%rd9];
	add.f32 	%f3, %f1, %f2;
	add.s64 	%rd10, %rd6, %rd7;
	st.global.f32 	[%rd10], %f3;
$L__BB0_2:
	ret;

}
	// .globl	_Z13vecAddKernel2PKfS0_Pfi
.visible .entry _Z13vecAddKernel2PKfS0_Pfi(
	.param .u64 .ptr .align 1 _Z13vecAddKernel2PKfS0_Pfi_param_0,
	.param .u64 .ptr .align 1 _Z13vecAddKernel2PKfS0_Pfi_param_1,
	.param .u64 .ptr .align 1 _Z13vecAddKernel2PKfS0_Pfi_param_2,
	.param .u32 _Z13vecAddKernel2PKfS0_Pfi_param_3
)
{
	.reg .pred 	%p<3>;
	.reg .b32 	%r<8>;
	.reg .b32 	%f<7>;
	.reg .b64 	%rd<15>;

	ld.param.u64 	%rd4, [_Z13vecAddKernel2PKfS0_Pfi_param_0];
	ld.param.u64 	%rd5, [_Z13vecAddKernel2PKfS0_Pfi_param_1];
	ld.param.u64 	%rd6, [_Z13vecAddKernel2PKfS0_Pfi_param_2];
	ld.param.u32 	%r2, [_Z13vecAddKernel2PKfS0_Pfi_param_3];
	cvta.to.global.u64 	%rd1, %rd6;
	cvta.to.global.u64 	%rd2, %rd5;
	cvta.to.global.u64 	%rd3, %rd4;
	mov.u32 	%r3, %ntid.x;
	mov.u32 	%r4, %ctaid.x;
	mov.u32 	%r5, %tid.x;
	mad.lo.s32 	%r6, %r3, %r4, %r5;
	shl.b32 	%r1, %r6, 1;
	setp.ge.s32 	%p1, %r1, %r2;
	@%p1 bra 	$L__BB1_2;
	mul.wide.s32 	%rd7, %r1, 4;
	add.s64 	%rd8, %rd3, %rd7;
	ld.global.f32 	%f1, [%rd8];
	add.s64 	%rd9, %rd2, %rd7;
	ld.global.f32 	%f2, [%rd9];
	add.f32 	%f3, %f1, %f2;
	add.s64 	%rd10, %rd1, %rd7;
	st.global.f32 	[%rd10], %f3;
$L__BB1_2:
	add.s32 	%r7, %r1, 1;
	setp.ge.s32 	%p2, %r7, %r2;
	@%p2 bra 	$L__BB1_4;
	mul.wide.s32 	%rd11, %r1, 4;
	add.s64 	%rd12, %rd3, %rd11;
	ld.global.f32 	%f4, [%rd12+4];
	add.s64 	%rd13, %rd2, %rd11;
	ld.global.f32 	%f5, [%rd13+4];
	add.f32 	%f6, %f4, %f5;
	add.s64 	%rd14, %rd1, %rd11;
	st.global.f32 	[%rd14+4], %f6;
$L__BB1_4:
	ret;

}
	// .globl	_Z13vecAddKernel3PKfS0_Pfi
.visible .entry _Z13vecAddKernel3PKfS0_Pfi(
	.param .u64 .ptr .align 1 _Z13vecAddKernel3PKfS0_Pfi_param_0,
	.param .u64 .ptr .align 1 _Z13vecAddKernel3PKfS0_Pfi_param_1,
	.param .u64 .ptr .align 1 _Z13vecAddKernel3PKfS0_Pfi_param_2,
	.param .u32 _Z13vecAddKernel3PKfS0_Pfi_param_3
)
{
	.reg .pred 	%p<3>;
	.reg .b32 	%r<9>;
	.reg .b32 	%f<7>;
	.reg .b64 	%rd<15>;

	ld.param.u64 	%rd4, [_Z13vecAddKernel3PKfS0_Pfi_param_0];
	ld.param.u64 	%rd5, [_Z13vecAddKernel3PKfS0_Pfi_param_1];
	ld.param.u64 	%rd6, [_Z13vecAddKernel3PKfS0_Pfi_param_2];
	ld.param.u32 	%r4, [_Z13vecAddKernel3PKfS0_Pfi_param_3];
	cvta.to.global.u64 	%rd1, %rd6;
	cvta.to.global.u64 	%rd2, %rd5;
	cvta.to.global.u64 	%rd3, %rd4;
	mov.u32 	%r1, %ntid.x;
	mov.u32 	%r5, %ctaid.x;
	mul.lo.s32 	%r6, %r5, %r1;
	shl.b32 	%r7, %r6, 1;
	mov.u32 	%r8, %tid.x;
	add.s32 	%r2, %r7, %r8;
	setp.ge.s32 	%p1, %r2, %r4;
	@%p1 bra 	$L__BB2_2;
	mul.wide.s32 	%rd7, %r2, 4;
	add.s64 	%rd8, %rd3, %rd7;
	ld.global.f32 	%f1, [%rd8];
	add.s64 	%rd9, %rd2, %rd7;
	ld.global.f32 	%f2, [%rd9];
	add.f32 	%f3, %f1, %f2;
	add.s64 	%rd10, %rd1, %rd7;
	st.global.f32 	[%rd10], %f3;
$L__BB2_2:
	add.s32 	%r3, %r2, %r1;
	setp.ge.s32 	%p2, %r3, %r4;
	@%p2 bra 	$L__BB2_4;
	mul.wide.s32 	%rd11, %r3, 4;
	add.s64 	%rd12, %rd3, %rd11;
	ld.global.f32 	%f4, [%rd12];
	add.s64 	%rd13, %rd2, %rd11;
	ld.global.f32 	%f5, [%rd13];
	add.f32 	%f6, %f4, %f5;
	add.s64 	%rd14, %rd1, %rd11;
	st.global.f32 	[%rd14], %f6;
$L__BB2_4:
	ret;

}


// ===== COMPILED SASS (sm_100) =====

	.target	sm_100

	.elftype	@"ET_EXEC"


//--------------------- .note.nv.tkinfo           --------------------------
	.section	.note.nv.tkinfo,"",@"SHT_NOTE"
	.sectionflags	@"SHF_NOTE_NV_TKINFO"
	.tkinfo
        /*0018*/ 	.word	0x00000002
        /*0030*/ 	.string	""
        /*0030*/ 	.string	"ptxas"
        /*0030*/ 	.string	"Cuda compilation tools, release 13.0, V13.0.88"
        /*0030*/ 	.string	"Build cuda_13.0.r13.0/compiler.36424714_0"
        /*0030*/ 	.string	"-arch sm_100 -m 64 "



//--------------------- .note.nv.cuinfo           --------------------------
	.section	.note.nv.cuinfo,"",@"SHT_NOTE"
	.sectionflags	@"SHF_NOTE_NV_CUINFO"
        /*0018*/ 	.short	0x0002
        /*001a*/ 	.short	0x0064
        /*001c*/ 	.short	0x0082
	.zero		2


//--------------------- .nv.info                  --------------------------
	.section	.nv.info,"",@"SHT_CUDA_INFO"
	.align	4


	//----- nvinfo : EIATTR_REGCOUNT
	.align		4
        /*0000*/ 	.byte	0x04, 0x2f
        /*0002*/ 	.short	(.L_1 - .L_0)
	.align		4
.L_0:
        /*0004*/ 	.word	index@(_Z12vecAddKernelPKfS0_Pfi)
        /*0008*/ 	.word	0x0000000c


	//----- nvinfo : EIATTR_FRAME_SIZE
	.align		4
.L_1:
        /*000c*/ 	.byte	0x04, 0x11
        /*000e*/ 	.short	(.L_3 - .L_2)
	.align		4
.L_2:
        /*0010*/ 	.word	index@(_Z12vecAddKernelPKfS0_Pfi)
        /*0014*/ 	.word	0x00000000


	//----- nvinfo : EIATTR_REGCOUNT
	.align		4
.L_3:
        /*0018*/ 	.byte	0x04, 0x2f
        /*001a*/ 	.short	(.L_5 - .L_4)
	.align		4
.L_4:
        /*001c*/ 	.word	index@(_Z13vecAddKernel2PKfS0_Pfi)
        /*0020*/ 	.word	0x0000000e


	//----- nvinfo : EIATTR_FRAME_SIZE
	.align		4
.L_5:
        /*0024*/ 	.byte	0x04, 0x11
        /*0026*/ 	.short	(.L_7 - .L_6)
	.align		4
.L_6:
        /*0028*/ 	.word	index@(_Z13vecAddKernel2PKfS0_Pfi)
        /*002c*/ 	.word	0x00000000


	//----- nvinfo : EIATTR_REGCOUNT
	.align		4
.L_7:
        /*0030*/ 	.byte	0x04, 0x2f
        /*0032*/ 	.short	(.L_9 - .L_8)
	.align		4
.L_8:
        /*0034*/ 	.word	index@(_Z13vecAddKernel3PKfS0_Pfi)
        /*0038*/ 	.word	0x0000000e


	//----- nvinfo : EIATTR_FRAME_SIZE
	.align		4
.L_9:
        /*003c*/ 	.byte	0x04, 0x11
        /*003e*/ 	.short	(.L_11 - .L_10)
	.align		4
.L_10:
        /*0040*/ 	.word	index@(_Z13vecAddKernel3PKfS0_Pfi)
        /*0044*/ 	.word	0x00000000


	//----- nvinfo : EIATTR_MIN_STACK_SIZE
	.align		4
.L_11:
        /*0048*/ 	.byte	0x04, 0x12
        /*004a*/ 	.short	(.L_13 - .L_12)
	.align		4
.L_12:
        /*004c*/ 	.word	index@(_Z13vecAddKernel3PKfS0_Pfi)
        /*0050*/ 	.word	0x00000000


	//----- nvinfo : EIATTR_MIN_STACK_SIZE
	.align		4
.L_13:
        /*0054*/ 	.byte	0x04, 0x12
        /*0056*/ 	.short	(.L_15 - .L_14)
	.align		4
.L_14:
        /*0058*/ 	.word	index@(_Z13vecAddKernel2PKfS0_Pfi)
        /*005c*/ 	.word	0x00000000


	//----- nvinfo : EIATTR_MIN_STACK_SIZE
	.align		4
.L_15:
        /*0060*/ 	.byte	0x04, 0x12
        /*0062*/ 	.short	(.L_17 - .L_16)
	.align		4
.L_16:
        /*0064*/ 	.word	index@(_Z12vecAddKernelPKfS0_Pfi)
        /*0068*/ 	.word	0x00000000
.L_17:


//--------------------- .nv.compat                --------------------------
	.section	.nv.compat,"",@"SHT_CUDA_COMPAT_INFO"
	.align	4
        /*0000*/ 	.byte	0x02, 0x09, 0x00, 0x00, 0x02, 0x02, 0x01, 0x00, 0x02, 0x05, 0x05, 0x00, 0x03, 0x07, 0x01, 0x01
        /*0010*/ 	.byte	0x02, 0x03, 0x00, 0x00, 0x02, 0x06, 0x01, 0x00, 0x04, 0x0b, 0x08, 0x00, 0x09, 0x00, 0x00, 0x00
        /*0020*/ 	.byte	0x00, 0x00, 0x00, 0x00


//--------------------- .nv.info._Z13vecAddKernel3PKfS0_Pfi --------------------------
	.section	.nv.info._Z13vecAddKernel3PKfS0_Pfi,"",@"SHT_CUDA_INFO"
	.sectionflags	@""
	.align	4


	//----- nvinfo : EIATTR_CUDA_API_VERSION
	.align		4
        /*0000*/ 	.byte	0x04, 0x37
        /*0002*/ 	.short	(.L_19 - .L_18)
.L_18:
        /*0004*/ 	.word	0x00000082


	//----- nvinfo : EIATTR_KPARAM_INFO
	.align		4
.L_19:
        /*0008*/ 	.byte	0x04, 0x17
        /*000a*/ 	.short	(.L_21 - .L_20)
.L_20:
        /*000c*/ 	.word	0x00000000
        /*0010*/ 	.short	0x0003
        /*0012*/ 	.short	0x0018
        /*0014*/ 	.byte	0x00, 0xf0, 0x11, 0x00


	//----- nvinfo : EIATTR_KPARAM_INFO
	.align		4
.L_21:
        /*0018*/ 	.byte	0x04, 0x17
        /*001a*/ 	.short	(.L_23 - .L_22)
.L_22:
        /*001c*/ 	.word	0x00000000
        /*0020*/ 	.short	0x0002
        /*0022*/ 	.short	0x0010
        /*0024*/ 	.byte	0x00, 0xf5, 0x21, 0x00


	//----- nvinfo : EIATTR_KPARAM_INFO
	.align		4
.L_23:
        /*0028*/ 	.byte	0x04, 0x17
        /*002a*/ 	.short	(.L_25 - .L_24)
.L_24:
        /*002c*/ 	.word	0x00000000
        /*0030*/ 	.short	0x0001
        /*0032*/ 	.short	0x0008
        /*0034*/ 	.byte	0x00, 0xf5, 0x21, 0x00


	//----- nvinfo : EIATTR_KPARAM_INFO
	.align		4
.L_25:
        /*0038*/ 	.byte	0x04, 0x17
        /*003a*/ 	.short	(.L_27 - .L_26)
.L_26:
        /*003c*/ 	.word	0x00000000
        /*0040*/ 	.short	0x0000
        /*0042*/ 	.short	0x0000
        /*0044*/ 	.byte	0x00, 0xf5, 0x21, 0x00


	//----- nvinfo : EIATTR_SPARSE_MMA_MASK
	.align		4
.L_27:
        /*0048*/ 	.byte	0x03, 0x50
        /*004a*/ 	.short	0x0000


	//----- nvinfo : EIATTR_MAXREG_COUNT
	.align		4
        /*004c*/ 	.byte	0x03, 0x1b
        /*004e*/ 	.short	0x00ff


	//----- nvinfo : EIATTR_MERCURY_ISA_VERSION
	.align		4
        /*0050*/ 	.byte	0x03, 0x5f
        /*0052*/ 	.short	0x0101


	//----- nvinfo : EIATTR_VRC_CTA_INIT_COUNT
	.align		4
        /*0054*/ 	.byte	0x02, 0x4a
	.zero		1
	.zero		1


	//----- nvinfo : EIATTR_EXIT_INSTR_OFFSETS
	.align		4
        /*0058*/ 	.byte	0x04, 0x1c
        /*005a*/ 	.short	(.L_29 - .L_28)


	//   ....[0]....
.L_28:
        /*005c*/ 	.word	0x00000180


	//   ....[1]....
        /*0060*/ 	.word	0x00000230


	//----- nvinfo : EIATTR_CRS_STACK_SIZE
	.align		4
.L_29:
        /*0064*/ 	.byte	0x04, 0x1e
        /*0066*/ 	.short	(.L_31 - .L_30)
.L_30:
        /*0068*/ 	.word	0x00000000


	//----- nvinfo : EIATTR_CBANK_PARAM_SIZE
	.align		4
.L_31:
        /*006c*/ 	.byte	0x03, 0x19
        /*006e*/ 	.short	0x001c


	//----- nvinfo : EIATTR_PARAM_CBANK
	.align		4
        /*0070*/ 	.byte	0x04, 0x0a
        /*0072*/ 	.short	(.L_33 - .L_32)
	.align		4
.L_32:
        /*0074*/ 	.word	index@(.nv.constant0._Z13vecAddKernel3PKfS0_Pfi)
        /*0078*/ 	.short	0x0380
        /*007a*/ 	.short	0x001c


	//----- nvinfo : EIATTR_SW_WAR
	.align		4
.L_33:
        /*007c*/ 	.byte	0x04, 0x36
        /*007e*/ 	.short	(.L_35 - .L_34)
.L_34:
        /*0080*/ 	.word	0x00000008
.L_35:


//--------------------- .nv.info._Z13vecAddKernel2PKfS0_Pfi --------------------------
	.section	.nv.info._Z13vecAddKernel2PKfS0_Pfi,"",@"SHT_CUDA_INFO"
	.sectionflags	@""
	.align	4


	//----- nvinfo : EIATTR_CUDA_API_VERSION
	.align		4
        /*0000*/ 	.byte	0x04, 0x37
        /*0002*/ 	.short	(.L_37 - .L_36)
.L_36:
        /*0004*/ 	.word	0x00000082


	//----- nvinfo : EIATTR_KPARAM_INFO
	.align		4
.L_37:
        /*0008*/ 	.byte	0x04, 0x17
        /*000a*/ 	.short	(.L_39 - .L_38)
.L_38:
        /*000c*/ 	.word	0x00000000
        /*0010*/ 	.short	0x0003
        /*0012*/ 	.short	0x0018
        /*0014*/ 	.byte	0x00, 0xf0, 0x11, 0x00


	//----- nvinfo : EIATTR_KPARAM_INFO
	.align		4
.L_39:
        /*0018*/ 	.byte	0x04, 0x17
        /*001a*/ 	.short	(.L_41 - .L_40)
.L_40:
        /*001c*/ 	.word	0x00000000
        /*0020*/ 	.short	0x0002
        /*0022*/ 	.short	0x0010
        /*0024*/ 	.byte	0x00, 0xf5, 0x21, 0x00


	//----- nvinfo : EIATTR_KPARAM_INFO
	.align		4
.L_41:
        /*0028*/ 	.byte	0x04, 0x17
        /*002a*/ 	.short	(.L_43 - .L_42)
.L_42:
        /*002c*/ 	.word	0x00000000
        /*0030*/ 	.short	0x0001
        /*0032*/ 	.short	0x0008
        /*0034*/ 	.byte	0x00, 0xf5, 0x21, 0x00


	//----- nvinfo : EIATTR_KPARAM_INFO
	.align		4
.L_43:
        /*0038*/ 	.byte	0x04, 0x17
        /*003a*/ 	.short	(.L_45 - .L_44)
.L_44:
        /*003c*/ 	.word	0x00000000
        /*0040*/ 	.short	0x0000
        /*0042*/ 	.short	0x0000
        /*0044*/ 	.byte	0x00, 0xf5, 0x21, 0x00


	//----- nvinfo : EIATTR_SPARSE_MMA_MASK
	.align		4
.L_45:
        /*0048*/ 	.byte	0x03, 0x50
        /*004a*/ 	.short	0x0000


	//----- nvinfo : EIATTR_MAXREG_COUNT
	.align		4
        /*004c*/ 	.byte	0x03, 0x1b
        /*004e*/ 	.short	0x00ff


	//----- nvinfo : EIATTR_MERCURY_ISA_VERSION
	.align		4
        /*0050*/ 	.byte	0x03, 0x5f
        /*0052*/ 	.short	0x0101


	//----- nvinfo : EIATTR_VRC_CTA_INIT_COUNT
	.align		4
        /*0054*/ 	.byte	0x02, 0x4a
	.zero		1
	.zero		1


	//----- nvinfo : EIATTR_EXIT_INSTR_OFFSETS
	.align		4
        /*0058*/ 	.byte	0x04, 0x1c
        /*005a*/ 	.short	(.L_47 - .L_46)


	//   ....[0]....
.L_46:
        /*005c*/ 	.word	0x00000180


	//   ....[1]....
        /*0060*/ 	.word	0x00000230


	//----- nvinfo : EIATTR_CRS_STACK_SIZE
	.align		4
.L_47:
        /*0064*/ 	.byte	0x04, 0x1e
        /*0066*/ 	.short	(.L_49 - .L_48)
.L_48:
        /*0068*/ 	.word	0x00000000


	//----- nvinfo : EIATTR_CBANK_PARAM_SIZE
	.align		4
.L_49:
        /*006c*/ 	.byte	0x03, 0x19
        /*006e*/ 	.short	0x001c


	//----- nvinfo : EIATTR_PARAM_CBANK
	.align		4
        /*0070*/ 	.byte	0x04, 0x0a
        /*0072*/ 	.short	(.L_51 - .L_50)
	.align		4
.L_50:
        /*0074*/ 	.word	index@(.nv.constant0._Z13vecAddKernel2PKfS0_Pfi)
        /*0078*/ 	.short	0x0380
        /*007a*/ 	.short	0x001c


	//----- nvinfo : EIATTR_SW_WAR
	.align		4
.L_51:
        /*007c*/ 	.byte	0x04, 0x36
        /*007e*/ 	.short	(.L_53 - .L_52)
.L_52:
        /*0080*/ 	.word	0x00000008
.L_53:


//--------------------- .nv.info._Z12vecAddKernelPKfS0_Pfi --------------------------
	.section	.nv.info._Z12vecAddKernelPKfS0_Pfi,"",@"SHT_CUDA_INFO"
	.sectionflags	@""
	.align	4


	//----- nvinfo : EIATTR_CUDA_API_VERSION
	.align		4
        /*0000*/ 	.byte	0x04, 0x37
        /*0002*/ 	.short	(.L_55 - .L_54)
.L_54:
        /*0004*/ 	.word	0x00000082


	//----- nvinfo : EIATTR_KPARAM_INFO
	.align		4
.L_55:
        /*0008*/ 	.byte	0x04, 0x17
        /*000a*/ 	.short	(.L_57 - .L_56)
.L_56:
        /*000c*/ 	.word	0x00000000
        /*0010*/ 	.short	0x0003
        /*0012*/ 	.short	0x0018
        /*0014*/ 	.byte	0x00, 0xf0, 0x11, 0x00


	//----- nvinfo : EIATTR_KPARAM_INFO
	.align		4
.L_57:
        /*0018*/ 	.byte	0x04, 0x17
        /*001a*/ 	.short	(.L_59 - .L_58)
.L_58:
        /*001c*/ 	.word	0x00000000
        /*0020*/ 	.short	0x0002
        /*0022*/ 	.short	0x0010
        /*0024*/ 	.byte	0x00, 0xf5, 0x21, 0x00


	//----- nvinfo : EIATTR_KPARAM_INFO
	.align		4
.L_59:
        /*0028*/ 	.byte	0x04, 0x17
        /*002a*/ 	.short	(.L_61 - .L_60)
.L_60:
        /*002c*/ 	.word	0x00000000
        /*0030*/ 	.short	0x0001
        /*0032*/ 	.short	0x0008
        /*0034*/ 	.byte	0x00, 0xf5, 0x21, 0x00


	//----- nvinfo : EIATTR_KPARAM_INFO
	.align		4
.L_61:
        /*0038*/ 	.byte	0x04, 0x17
        /*003a*/ 	.short	(.L_63 - .L_62)
.L_62:
        /*003c*/ 	.word	0x00000000
        /*0040*/ 	.short	0x0000
        /*0042*/ 	.short	0x0000
        /*0044*/ 	.byte	0x00, 0xf5, 0x21, 0x00


	//----- nvinfo : EIATTR_SPARSE_MMA_MASK
	.align		4
.L_63:
        /*0048*/ 	.byte	0x03, 0x50
        /*004a*/ 	.short	0x0000


	//----- nvinfo : EIATTR_MAXREG_COUNT
	.align		4
        /*004c*/ 	.byte	0x03, 0x1b
        /*004e*/ 	.short	0x00ff


	//----- nvinfo : EIATTR_MERCURY_ISA_VERSION
	.align		4
        /*0050*/ 	.byte	0x03, 0x5f
        /*0052*/ 	.short	0x0101


	//----- nvinfo : EIATTR_VRC_CTA_INIT_COUNT
	.align		4
        /*0054*/ 	.byte	0x02, 0x4a
	.zero		1
	.zero		1


	//----- nvinfo : EIATTR_EXIT_INSTR_OFFSETS
	.align		4
        /*0058*/ 	.byte	0x04, 0x1c
        /*005a*/ 	.short	(.L_65 - .L_64)


	//   ....[0]....
.L_64:
        /*005c*/ 	.word	0x00000070


	//   ....[1]....
        /*0060*/ 	.word	0x00000130


	//----- nvinfo : EIATTR_CBANK_PARAM_SIZE
	.align		4
.L_65:
        /*0064*/ 	.byte	0x03, 0x19
        /*0066*/ 	.short	0x001c


	//----- nvinfo : EIATTR_PARAM_CBANK
	.align		4
        /*0068*/ 	.byte	0x04, 0x0a
        /*006a*/ 	.short	(.L_67 - .L_66)
	.align		4
.L_66:
        /*006c*/ 	.word	index@(.nv.constant0._Z12vecAddKernelPKfS0_Pfi)
        /*0070*/ 	.short	0x0380
        /*0072*/ 	.short	0x001c


	//----- nvinfo : EIATTR_SW_WAR
	.align		4
.L_67:
        /*0074*/ 	.byte	0x04, 0x36
        /*0076*/ 	.short	(.L_69 - .L_68)
.L_68:
        /*0078*/ 	.word	0x00000008
.L_69:


//--------------------- .nv.callgraph             --------------------------
	.section	.nv.callgraph,"",@"SHT_CUDA_CALLGRAPH"
	.align	4
	.sectionentsize	8
	.align		4
        /*0000*/ 	.word	0x00000000
	.align		4
        /*0004*/ 	.word	0xffffffff
	.align		4
        /*0008*/ 	.word	0x00000000
	.align		4
        /*000c*/ 	.word	0xfffffffe
	.align		4
        /*0010*/ 	.word	0x00000000
	.align		4
        /*0014*/ 	.word	0xfffffffd
	.align		4
        /*0018*/ 	.word	0x00000000
	.align		4
        /*001c*/ 	.word	0xfffffffc


//--------------------- .text._Z13vecAddKernel3PKfS0_Pfi --------------------------
	.section	.text._Z13vecAddKernel3PKfS0_Pfi,"ax",@progbits
	.align	128
        .global         _Z13vecAddKernel3PKfS0_Pfi
        .type           _Z13vecAddKernel3PKfS0_Pfi,@function
        .size           _Z13vecAddKernel3PKfS0_Pfi,(.L_x_7 - _Z13vecAddKernel3PKfS0_Pfi)
        .other          _Z13vecAddKernel3PKfS0_Pfi,@"STO_CUDA_ENTRY STV_DEFAULT"
_Z13vecAddKernel3PKfS0_Pfi:
.text._Z13vecAddKernel3PKfS0_Pfi:
[----:B------:R-:W-:Y:S01]  /*0000*/  LDC R1, c[0x0][0x37c] ;  /* 0x0000df00ff017b82 */ /* 0x000fe20000000800 */
[----:B------:R-:W0:Y:S01]  /*0010*/  S2R R0, SR_CTAID.X ;  /* 0x0000000000007919 */ /* 0x000e220000002500 */
[----:B------:R-:W0:Y:S01]  /*0020*/  LDCU UR6, c[0x0][0x360] ;  /* 0x00006c00ff0677ac */ /* 0x000e220008000800 */
[----:B------:R-:W-:Y:S01]  /*0030*/  BSSY.RECONVERGENT B0, `(.L_x_0) ;  /* 0x0000014000007945 */ /* 0x000fe20003800200 */
[----:B------:R-:W1:Y:S01]  /*0040*/  S2R R9, SR_TID.X ;  /* 0x0000000000097919 */ /* 0x000e620000002100 */
[----:B------:R-:W2:Y:S01]  /*0050*/  LDCU UR7, c[0x0][0x398] ;  /* 0x00007300ff0777ac */ /* 0x000ea20008000800 */
[----:B------:R-:W3:Y:S01]  /*0060*/  LDCU.64 UR4, c[0x0][0x358] ;  /* 0x00006b00ff0477ac */ /* 0x000ee20008000a00 */
[----:B0-----:R-:W-:-:S05]  /*0070*/  IMAD R0, R0, UR6, RZ ;  /* 0x0000000600007c24 */ /* 0x001fca000f8e02ff */
[----:B-1----:R-:W-:-:S04]  /*0080*/  LEA R9, R0, R9, 0x1 ;  /* 0x0000000900097211 */ /* 0x002fc800078e08ff */
[C---:B--2---:R-:W-:Y:S02]  /*0090*/  ISETP.GE.AND P0, PT, R9.reuse, UR7, PT ;  /* 0x0000000709007c0c */ /* 0x044fe4000bf06270 */
[----:B------:R-:W-:-:S04]  /*00a0*/  IADD3 R11, PT, PT, R9, UR6, RZ ;  /* 0x00000006090b7c10 */ /* 0x000fc8000fffe0ff */
[----:B------:R-:W-:-:S07]  /*00b0*/  ISETP.GE.AND P1, PT, R11, UR7, PT ;  /* 0x000000070b007c0c */ /* 0x000fce000bf26270 */
[----:B---3--:R-:W-:Y:S06]  /*00c0*/  @P0 BRA `(.L_x_1) ;  /* 0x0000000000280947 */ /* 0x008fec0003800000 */
[----:B------:R-:W0:Y:S08]  /*00d0*/  LDC.64 R2, c[0x0][0x380] ;  /* 0x0000e000ff027b82 */ /* 0x000e300000000a00 */
[----:B------:R-:W1:Y:S08]  /*00e0*/  LDC.64 R4, c[0x0][0x388] ;  /* 0x0000e200ff047b82 */ /* 0x000e700000000a00 */
[----:B------:R-:W2:Y:S01]  /*00f0*/  LDC.64 R6, c[0x0][0x390] ;  /* 0x0000e400ff067b82 */ /* 0x000ea20000000a00 */
[----:B0-----:R-:W-:-:S06]  /*0100*/  IMAD.WIDE R2, R9, 0x4, R2 ;  /* 0x0000000409027825 */ /* 0x001fcc00078e0202 */
[----:B------:R-:W3:Y:S01]  /*0110*/  LDG.E R2, desc[UR4][R2.64] ;  /* 0x0000000402027981 */ /* 0x000ee2000c1e1900 */
[----:B-1----:R-:W-:-:S06]  /*0120*/  IMAD.WIDE R4, R9, 0x4, R4 ;  /* 0x0000000409047825 */ /* 0x002fcc00078e0204 */
[----:B------:R-:W3:Y:S01]  /*0130*/  LDG.E R5, desc[UR4][R4.64] ;  /* 0x0000000404057981 */ /* 0x000ee2000c1e1900 */
[----:B--2---:R-:W-:-:S04]  /*0140*/  IMAD.WIDE R6, R9, 0x4, R6 ;  /* 0x0000000409067825 */ /* 0x004fc800078e0206 */
[----:B---3--:R-:W-:-:S05]  /*0150*/  FADD R9, R2, R5 ;  /* 0x0000000502097221 */ /* 0x008fca0000000000 */
[----:B------:R0:W-:Y:S02]  /*0160*/  STG.E desc[UR4][R6.64], R9 ;  /* 0x0000000906007986 */ /* 0x0001e4000c101904 */
.L_x_1:
[----:B------:R-:W-:Y:S05]  /*0170*/  BSYNC.RECONVERGENT B0 ;  /* 0x0000000000007941 */ /* 0x000fea0003800200 */
.L_x_0:
[----:B------:R-:W-:Y:S05]  /*0180*/  @P1 EXIT ;  /* 0x000000000000194d */ /* 0x000fea0003800000 */
[----:B------:R-:W1:Y:S08]  /*0190*/  LDC.64 R2, c[0x0][0x380] ;  /* 0x0000e000ff027b82 */ /* 0x000e700000000a00 */
[----:B------:R-:W2:Y:S08]  /*01a0*/  LDC.64 R4, c[0x0][0x388] ;  /* 0x0000e200ff047b82 */ /* 0x000eb00000000a00 */
[----:B0-----:R-:W0:Y:S01]  /*01b0*/  LDC.64 R6, c[0x0][0x390] ;  /* 0x0000e400ff067b82 */ /* 0x001e220000000a00 */
[----:B-1----:R-:W-:-:S06]  /*01c0*/  IMAD.WIDE R2, R11, 0x4, R2 ;  /* 0x000000040b027825 */ /* 0x002fcc00078e0202 */
[----:B------:R-:W3:Y:S01]  /*01d0*/  LDG.E R2, desc[UR4][R2.64] ;  /* 0x0000000402027981 */ /* 0x000ee2000c1e1900 */
[----:B--2---:R-:W-:-:S06]  /*01e0*/  IMAD.WIDE R4, R11, 0x4, R4 ;  /* 0x000000040b047825 */ /* 0x004fcc00078e0204 */
[----:B------:R-:W3:Y:S01]  /*01f0*/  LDG.E R5, desc[UR4][R4.64] ;  /* 0x0000000404057981 */ /* 0x000ee2000c1e1900 */
[----:B0-----:R-:W-:-:S04]  /*0200*/  IMAD.WIDE R6, R11, 0x4, R6 ;  /* 0x000000040b067825 */ /* 0x001fc800078e0206 */
[----:B---3--:R-:W-:-:S05]  /*0210*/  FADD R9, R2, R5 ;  /* 0x0000000502097221 */ /* 0x008fca0000000000 */
[----:B------:R-:W-:Y:S01]  /*0220*/  STG.E desc[UR4][R6.64], R9 ;  /* 0x0000000906007986 */ /* 0x000fe2000c101904 */
[----:B------:R-:W-:Y:S05]  /*0230*/  EXIT ;  /* 0x000000000000794d */ /* 0x000fea0003800000 */
.L_x_2:
[----:B------:R-:W-:-:S00]  /*0240*/  BRA `(.L_x_2) ;  /* 0xfffffffc00fc7947 */ /* 0x000fc0000383ffff */
[----:B------:R-:W-:-:S00]  /*0250*/  NOP ;  /* 0x0000000000007918 */ /* 0x000fc00000000000 */
        /* <DEDUP_REMOVED lines=10> */
.L_x_7:


//--------------------- .text._Z13vecAddKernel2PKfS0_Pfi --------------------------
	.section	.text._Z13vecAddKernel2PKfS0_Pfi,"ax",@progbits
	.align	128
        .global         _Z13vecAddKernel2PKfS0_Pfi
        .type           _Z13vecAddKernel2PKfS0_Pfi,@function
        .size           _Z13vecAddKernel2PKfS0_Pfi,(.L_x_8 - _Z13vecAddKernel2PKfS0_Pfi)
        .other          _Z13vecAddKernel2PKfS0_Pfi,@"STO_CUDA_ENTRY STV_DEFAULT"
_Z13vecAddKernel2PKfS0_Pfi:
.text._Z13vecAddKernel2PKfS0_Pfi:
[----:B------:R-:W-:Y:S01]  /*0000*/  LDC R1, c[0x0][0x37c] ;  /* 0x0000df00ff017b82 */ /* 0x000fe20000000800 */
[----:B------:R-:W0:Y:S01]  /*0010*/  S2R R0, SR_CTAID.X ;  /* 0x0000000000007919 */ /* 0x000e220000002500 */
[----:B------:R-:W0:Y:S01]  /*0020*/  LDCU UR4, c[0x0][0x360] ;  /* 0x00006c00ff0477ac */ /* 0x000e220008000800 */
[----:B------:R-:W-:Y:S01]  /*0030*/  BSSY.RECONVERGENT B0, `(.L_x_3) ;  /* 0x0000014000007945 */ /* 0x000fe20003800200 */
[----:B------:R-:W0:Y:S01]  /*0040*/  S2R R3, SR_TID.X ;  /* 0x0000000000037919 */ /* 0x000e220000002100 */
[----:B------:R-:W1:Y:S01]  /*0050*/  LDCU UR6, c[0x0][0x398] ;  /* 0x00007300ff0677ac */ /* 0x000e620008000800 */
[----:B0-----:R-:W-:Y:S01]  /*0060*/  IMAD R0, R0, UR4, R3 ;  /* 0x0000000400007c24 */ /* 0x001fe2000f8e0203 */
[----:B------:R-:W0:Y:S04]  /*0070*/  LDCU.64 UR4, c[0x0][0x358] ;  /* 0x00006b00ff0477ac */ /* 0x000e280008000a00 */
[----:B------:R-:W-:-:S04]  /*0080*/  SHF.L.U32 R9, R0, 0x1, RZ ;  /* 0x0000000100097819 */ /* 0x000fc800000006ff */
[C---:B-1----:R-:W-:Y:S02]  /*0090*/  ISETP.GE.AND P0, PT, R9.reuse, UR6, PT ;  /* 0x0000000609007c0c */ /* 0x042fe4000bf06270 */
[----:B------:R-:W-:-:S04]  /*00a0*/  IADD3 R0, PT, PT, R9, 0x1, RZ ;  /* 0x0000000109007810 */ /* 0x000fc80007ffe0ff */
[----:B------:R-:W-:-:S07]  /*00b0*/  ISETP.GE.AND P1, PT, R0, UR6, PT ;  /* 0x0000000600007c0c */ /* 0x000fce000bf26270 */
[----:B0-----:R-:W-:Y:S06]  /*00c0*/  @P0 BRA `(.L_x_4) ;  /* 0x0000000000280947 */ /* 0x001fec0003800000 */
        /* <DEDUP_REMOVED lines=10> */
.L_x_4:
[----:B------:R-:W-:Y:S05]  /*0170*/  BSYNC.RECONVERGENT B0 ;  /* 0x0000000000007941 */ /* 0x000fea0003800200 */
.L_x_3:
        /* <DEDUP_REMOVED lines=12> */
.L_x_5:
        /* <DEDUP_REMOVED lines=12> */
.L_x_8:


//--------------------- .text._Z12vecAddKernelPKfS0_Pfi --------------------------
	.section	.text._Z12vecAddKernelPKfS0_Pfi,"ax",@progbits
	.align	128
        .global         _Z12vecAddKernelPKfS0_Pfi
        .type           _Z12vecAddKernelPKfS0_Pfi,@function
        .size           _Z12vecAddKernelPKfS0_Pfi,(.L_x_9 - _Z12vecAddKernelPKfS0_Pfi)
        .other          _Z12vecAddKernelPKfS0_Pfi,@"STO_CUDA_ENTRY STV_DEFAULT"
_Z12vecAddKernelPKfS0_Pfi:
.text._Z12vecAddKernelPKfS0_Pfi:
[----:B------:R-:W-:Y:S01]  /*0000*/  LDC R1, c[0x0][0x37c] ;  /* 0x0000df00ff017b82 */ /* 0x000fe20000000800 */
[----:B------:R-:W0:Y:S01]  /*0010*/  S2R R9, SR_CTAID.X ;  /* 0x0000000000097919 */ /* 0x000e220000002500 */
[----:B------:R-:W0:Y:S01]  /*0020*/  LDCU UR4, c[0x0][0x360] ;  /* 0x00006c00ff0477ac */ /* 0x000e220008000800 */
[----:B------:R-:W0:Y:S01]  /*0030*/  S2R R0, SR_TID.X ;  /* 0x0000000000007919 */ /* 0x000e220000002100 */
[----:B------:R-:W1:Y:S01]  /*0040*/  LDCU UR5, c[0x0][0x398] ;  /* 0x00007300ff0577ac */ /* 0x000e620008000800 */
[----:B0-----:R-:W-:-:S05]  /*0050*/  IMAD R9, R9, UR4, R0 ;  /* 0x0000000409097c24 */ /* 0x001fca000f8e0200 */
[----:B-1----:R-:W-:-:S13]  /*0060*/  ISETP.GE.AND P0, PT, R9, UR5, PT ;  /* 0x0000000509007c0c */ /* 0x002fda000bf06270 */
[----:B------:R-:W-:Y:S05]  /*0070*/  @P0 EXIT ;  /* 0x000000000000094d */ /* 0x000fea0003800000 */
[----:B------:R-:W0:Y:S01]  /*0080*/  LDC.64 R2, c[0x0][0x380] ;  /* 0x0000e000ff027b82 */ /* 0x000e220000000a00 */
[----:B------:R-:W1:Y:S07]  /*0090*/  LDCU.64 UR4, c[0x0][0x358] ;  /* 0x00006b00ff0477ac */ /* 0x000e6e0008000a00 */
[----:B------:R-:W2:Y:S08]  /*00a0*/  LDC.64 R4, c[0x0][0x388] ;  /* 0x0000e200ff047b82 */ /* 0x000eb00000000a00 */
[----:B------:R-:W3:Y:S01]  /*00b0*/  LDC.64 R6, c[0x0][0x390] ;  /* 0x0000e400ff067b82 */ /* 0x000ee20000000a00 */
[----:B0-----:R-:W-:-:S06]  /*00c0*/  IMAD.WIDE R2, R9, 0x4, R2 ;  /* 0x0000000409027825 */ /* 0x001fcc00078e0202 */
[----:B-1----:R-:W4:Y:S01]  /*00d0*/  LDG.E R2, desc[UR4][R2.64] ;  /* 0x0000000402027981 */ /* 0x002f22000c1e1900 */
[----:B--2---:R-:W-:-:S06]  /*00e0*/  IMAD.WIDE R4, R9, 0x4, R4 ;  /* 0x0000000409047825 */ /* 0x004fcc00078e0204 */
[----:B------:R-:W4:Y:S01]  /*00f0*/  LDG.E R5, desc[UR4][R4.64] ;  /* 0x0000000404057981 */ /* 0x000f22000c1e1900 */
[----:B---3--:R-:W-:-:S04]  /*0100*/  IMAD.WIDE R6, R9, 0x4, R6 ;  /* 0x0000000409067825 */ /* 0x008fc800078e0206 */
[----:B----4-:R-:W-:-:S05]  /*0110*/  FADD R9, R2, R5 ;  /* 0x0000000502097221 */ /* 0x010fca0000000000 */
[----:B------:R-:W-:Y:S01]  /*0120*/  STG.E desc[UR4][R6.64], R9 ;  /* 0x0000000906007986 */ /* 0x000fe2000c101904 */
[----:B------:R-:W-:Y:S05]  /*0130*/  EXIT ;  /* 0x000000000000794d */ /* 0x000fea0003800000 */
.L_x_6:
        /* <DEDUP_REMOVED lines=12> */
.L_x_9:


//--------------------- .nv.shared.reserved.0     --------------------------
	.section	.nv.shared.reserved.0,"aw",@nobits
	.weak		__nv_reservedSMEM_offset_0_alias
	.size		__nv_reservedSMEM_offset_0_alias, 0, 64
	.other		__nv_reservedSMEM_offset_0_alias,@"STO_CUDA_RESERVED_SHARED STV_DEFAULT"
__nv_reservedSMEM_offset_0_alias:
	.zero		0
	.zero		64


//--------------------- .nv.constant0._Z13vecAddKernel3PKfS0_Pfi --------------------------
	.section	.nv.constant0._Z13vecAddKernel3PKfS0_Pfi,"a",@progbits
	.sectionflags	@""
	.align	4
.nv.constant0._Z13vecAddKernel3PKfS0_Pfi:
	.zero		924


//--------------------- .nv.constant0._Z13vecAddKernel2PKfS0_Pfi --------------------------
	.section	.nv.constant0._Z13vecAddKernel2PKfS0_Pfi,"a",@progbits
	.sectionflags	@""
	.align	4
.nv.constant0._Z13vecAddKernel2PKfS0_Pfi:
	.zero		924


//--------------------- .nv.constant0._Z12vecAddKernelPKfS0_Pfi --------------------------
	.section	.nv.constant0._Z12vecAddKernelPKfS0_Pfi,"a",@progbits
	.sectionflags	@""
	.align	4
.nv.constant0._Z12vecAddKernelPKfS0_Pfi:
	.zero		924


//--------------------- SYMBOLS --------------------------

	.type		.nv.reservedSmem.offset0,@object
	.size		.nv.reservedSmem.offset0,0x4
